//
// Generated by NVIDIA NVVM Compiler
//
// Compiler Build ID: CL-36424714
// Cuda compilation tools, release 13.0, V13.0.88
// Based on NVVM 20.0.0
//

.version 9.0
.target sm_100
.address_size 64

	// .globl	copypadmul

.visible .entry copypadmul(
	.param .u64 .ptr .align 1 copypadmul_param_0,
	.param .u32 copypadmul_param_1,
	.param .u32 copypadmul_param_2,
	.param .u32 copypadmul_param_3,
	.param .u64 .ptr .align 1 copypadmul_param_4,
	.param .u32 copypadmul_param_5,
	.param .u32 copypadmul_param_6,
	.param .u32 copypadmul_param_7,
	.param .u64 .ptr .align 1 copypadmul_param_8,
	.param .f32 copypadmul_param_9
)
{
	.reg .pred 	%p<13>;
	.reg .b32 	%r<88>;
	.reg .b32 	%f<22>;
	.reg .b64 	%rd<32>;

	ld.param.u64 	%rd4, [copypadmul_param_0];
	ld.param.u32 	%r49, [copypadmul_param_1];
	ld.param.u32 	%r50, [copypadmul_param_2];
	ld.param.u32 	%r51, [copypadmul_param_3];
	ld.param.u64 	%rd5, [copypadmul_param_4];
	ld.param.u32 	%r52, [copypadmul_param_5];
	ld.param.u32 	%r53, [copypadmul_param_6];
	ld.param.u32 	%r54, [copypadmul_param_7];
	ld.param.u64 	%rd6, [copypadmul_param_8];
	ld.param.f32 	%f1, [copypadmul_param_9];
	cvta.to.global.u64 	%rd1, %rd4;
	cvta.to.global.u64 	%rd2, %rd5;
	cvta.to.global.u64 	%rd3, %rd6;
	mov.u32 	%r55, %ctaid.y;
	mov.u32 	%r56, %ntid.y;
	mul.lo.s32 	%r1, %r55, %r56;
	mov.u32 	%r2, %tid.y;
	add.s32 	%r3, %r1, %r2;
	mov.u32 	%r57, %ctaid.x;
	mov.u32 	%r58, %ntid.x;
	mov.u32 	%r59, %tid.x;
	mad.lo.s32 	%r4, %r57, %r58, %r59;
	setp.ge.s32 	%p1, %r3, %r53;
	setp.ge.s32 	%p2, %r4, %r54;
	or.pred  	%p3, %p1, %p2;
	setp.ge.s32 	%p4, %r3, %r50;
	or.pred  	%p5, %p4, %p3;
	setp.ge.s32 	%p6, %r4, %r51;
	or.pred  	%p7, %p6, %p5;
	@%p7 bra 	$L__BB0_8;
	min.s32 	%r5, %r52, %r49;
	setp.lt.s32 	%p8, %r5, 1;
	@%p8 bra 	$L__BB0_8;
	and.b32  	%r6, %r5, 3;
	setp.lt.u32 	%p9, %r5, 4;
	mov.b32 	%r84, 0;
	@%p9 bra 	$L__BB0_5;
	and.b32  	%r84, %r5, 2147483644;
	neg.s32 	%r83, %r84;
	add.s32 	%r61, %r2, %r53;
	add.s32 	%r62, %r61, %r1;
	mad.lo.s32 	%r82, %r54, %r62, %r4;
	mul.lo.s32 	%r63, %r54, %r53;
	shl.b32 	%r10, %r63, 2;
	shl.b32 	%r64, %r53, 1;
	add.s32 	%r65, %r3, %r64;
	mad.lo.s32 	%r81, %r54, %r65, %r4;
	mad.lo.s32 	%r66, %r53, 3, %r3;
	mad.lo.s32 	%r80, %r54, %r66, %r4;
	mad.lo.s32 	%r79, %r54, %r3, %r4;
	add.s32 	%r67, %r2, %r50;
	add.s32 	%r68, %r67, %r1;
	mad.lo.s32 	%r78, %r51, %r68, %r4;
	mul.lo.s32 	%r69, %r51, %r50;
	shl.b32 	%r15, %r69, 2;
	shl.b32 	%r70, %r50, 1;
	add.s32 	%r71, %r3, %r70;
	mad.lo.s32 	%r77, %r51, %r71, %r4;
	mad.lo.s32 	%r72, %r50, 3, %r3;
	mad.lo.s32 	%r76, %r51, %r72, %r4;
	mad.lo.s32 	%r75, %r51, %r3, %r4;
$L__BB0_4:
	mul.wide.s32 	%rd7, %r79, 4;
	add.s64 	%rd8, %rd3, %rd7;
	ld.global.nc.f32 	%f2, [%rd8];
	mul.f32 	%f3, %f1, %f2;
	add.s64 	%rd9, %rd2, %rd7;
	ld.global.nc.f32 	%f4, [%rd9];
	mul.f32 	%f5, %f3, %f4;
	mul.wide.s32 	%rd10, %r75, 4;
	add.s64 	%rd11, %rd1, %rd10;
	st.global.f32 	[%rd11], %f5;
	mul.wide.s32 	%rd12, %r82, 4;
	add.s64 	%rd13, %rd3, %rd12;
	ld.global.nc.f32 	%f6, [%rd13];
	mul.f32 	%f7, %f1, %f6;
	add.s64 	%rd14, %rd2, %rd12;
	ld.global.nc.f32 	%f8, [%rd14];
	mul.f32 	%f9, %f7, %f8;
	mul.wide.s32 	%rd15, %r78, 4;
	add.s64 	%rd16, %rd1, %rd15;
	st.global.f32 	[%rd16], %f9;
	mul.wide.s32 	%rd17, %r81, 4;
	add.s64 	%rd18, %rd3, %rd17;
	ld.global.nc.f32 	%f10, [%rd18];
	mul.f32 	%f11, %f1, %f10;
	add.s64 	%rd19, %rd2, %rd17;
	ld.global.nc.f32 	%f12, [%rd19];
	mul.f32 	%f13, %f11, %f12;
	mul.wide.s32 	%rd20, %r77, 4;
	add.s64 	%rd21, %rd1, %rd20;
	st.global.f32 	[%rd21], %f13;
	mul.wide.s32 	%rd22, %r80, 4;
	add.s64 	%rd23, %rd3, %rd22;
	ld.global.nc.f32 	%f14, [%rd23];
	mul.f32 	%f15, %f1, %f14;
	add.s64 	%rd24, %rd2, %rd22;
	ld.global.nc.f32 	%f16, [%rd24];
	mul.f32 	%f17, %f15, %f16;
	mul.wide.s32 	%rd25, %r76, 4;
	add.s64 	%rd26, %rd1, %rd25;
	st.global.f32 	[%rd26], %f17;
	add.s32 	%r83, %r83, 4;
	add.s32 	%r82, %r82, %r10;
	add.s32 	%r81, %r81, %r10;
	add.s32 	%r80, %r80, %r10;
	add.s32 	%r79, %r79, %r10;
	add.s32 	%r78, %r78, %r15;
	add.s32 	%r77, %r77, %r15;
	add.s32 	%r76, %r76, %r15;
	add.s32 	%r75, %r75, %r15;
	setp.ne.s32 	%p10, %r83, 0;
	@%p10 bra 	$L__BB0_4;
$L__BB0_5:
	setp.eq.s32 	%p11, %r6, 0;
	@%p11 bra 	$L__BB0_8;
	mad.lo.s32 	%r73, %r84, %r50, %r3;
	mad.lo.s32 	%r87, %r51, %r73, %r4;
	mul.lo.s32 	%r39, %r51, %r50;
	mad.lo.s32 	%r74, %r84, %r53, %r3;
	mad.lo.s32 	%r86, %r54, %r74, %r4;
	mul.lo.s32 	%r41, %r54, %r53;
	neg.s32 	%r85, %r6;
$L__BB0_7:
	.pragma "nounroll";
	mul.wide.s32 	%rd27, %r86, 4;
	add.s64 	%rd28, %rd3, %rd27;
	ld.global.nc.f32 	%f18, [%rd28];
	mul.f32 	%f19, %f1, %f18;
	add.s64 	%rd29, %rd2, %rd27;
	ld.global.nc.f32 	%f20, [%rd29];
	mul.f32 	%f21, %f19, %f20;
	mul.wide.s32 	%rd30, %r87, 4;
	add.s64 	%rd31, %rd1, %rd30;
	st.global.f32 	[%rd31], %f21;
	add.s32 	%r87, %r87, %r39;
	add.s32 	%r86, %r86, %r41;
	add.s32 	%r85, %r85, 1;
	setp.ne.s32 	%p12, %r85, 0;
	@%p12 bra 	$L__BB0_7;
$L__BB0_8:
	ret;

}


// ===== COMPILED SASS (sm_100) =====

	.target	sm_100

	.elftype	@"ET_EXEC"


//--------------------- .note.nv.tkinfo           --------------------------
	.section	.note.nv.tkinfo,"",@"SHT_NOTE"
	.sectionflags	@"SHF_NOTE_NV_TKINFO"
	.tkinfo
        /*0018*/ 	.word	0x00000002
        /*0030*/ 	.string	""
        /*0030*/ 	.string	"ptxas"
        /*0030*/ 	.string	"Cuda compilation tools, release 13.0, V13.0.88"
        /*0030*/ 	.string	"Build cuda_13.0.r13.0/compiler.36424714_0"
        /*0030*/ 	.string	"-arch sm_100 -m 64 "



//--------------------- .note.nv.cuinfo           --------------------------
	.section	.note.nv.cuinfo,"",@"SHT_NOTE"
	.sectionflags	@"SHF_NOTE_NV_CUINFO"
        /*0018*/ 	.short	0x0002
        /*001a*/ 	.short	0x0064
        /*001c*/ 	.short	0x0082
	.zero		2


//--------------------- .nv.info                  --------------------------
	.section	.nv.info,"",@"SHT_CUDA_INFO"
	.align	4


	//----- nvinfo : EIATTR_REGCOUNT
	.align		4
        /*0000*/ 	.byte	0x04, 0x2f
        /*0002*/ 	.short	(.L_1 - .L_0)
	.align		4
.L_0:
        /*0004*/ 	.word	index@(copypadmul)
        /*0008*/ 	.word	0x00000020


	//----- nvinfo : EIATTR_FRAME_SIZE
	.align		4
.L_1:
        /*000c*/ 	.byte	0x04, 0x11
        /*000e*/ 	.short	(.L_3 - .L_2)
	.align		4
.L_2:
        /*0010*/ 	.word	index@(copypadmul)
        /*0014*/ 	.word	0x00000000


	//----- nvinfo : EIATTR_MIN_STACK_SIZE
	.align		4
.L_3:
        /*0018*/ 	.byte	0x04, 0x12
        /*001a*/ 	.short	(.L_5 - .L_4)
	.align		4
.L_4:
        /*001c*/ 	.word	index@(copypadmul)
        /*0020*/ 	.word	0x00000000
.L_5:


//--------------------- .nv.compat                --------------------------
	.section	.nv.compat,"",@"SHT_CUDA_COMPAT_INFO"
	.align	4
        /*0000*/ 	.byte	0x02, 0x09, 0x00, 0x00, 0x02, 0x02, 0x01, 0x00, 0x02, 0x05, 0x05, 0x00, 0x03, 0x07, 0x01, 0x01
        /*0010*/ 	.byte	0x02, 0x03, 0x00, 0x00, 0x02, 0x06, 0x01, 0x00, 0x04, 0x0b, 0x08, 0x00, 0x09, 0x00, 0x00, 0x00
        /*0020*/ 	.byte	0x00, 0x00, 0x00, 0x00


//--------------------- .nv.info.copypadmul       --------------------------
	.section	.nv.info.copypadmul,"",@"SHT_CUDA_INFO"
	.sectionflags	@""
	.align	4


	//----- nvinfo : EIATTR_CUDA_API_VERSION
	.align		4
        /*0000*/ 	.byte	0x04, 0x37
        /*0002*/ 	.short	(.L_7 - .L_6)
.L_6:
        /*0004*/ 	.word	0x00000082


	//----- nvinfo : EIATTR_KPARAM_INFO
	.align		4
.L_7:
        /*0008*/ 	.byte	0x04, 0x17
        /*000a*/ 	.short	(.L_9 - .L_8)
.L_8:
        /*000c*/ 	.word	0x00000000
        /*0010*/ 	.short	0x0009
        /*0012*/ 	.short	0x0038
        /*0014*/ 	.byte	0x00, 0xf0, 0x11, 0x00


	//----- nvinfo : EIATTR_KPARAM_INFO
	.align		4
.L_9:
        /*0018*/ 	.byte	0x04, 0x17
        /*001a*/ 	.short	(.L_11 - .L_10)
.L_10:
        /*001c*/ 	.word	0x00000000
        /*0020*/ 	.short	0x0008
        /*0022*/ 	.short	0x0030
        /*0024*/ 	.byte	0x00, 0xf5, 0x21, 0x00


	//----- nvinfo : EIATTR_KPARAM_INFO
	.align		4
.L_11:
        /*0028*/ 	.byte	0x04, 0x17
        /*002a*/ 	.short	(.L_13 - .L_12)
.L_12:
        /*002c*/ 	.word	0x00000000
        /*0030*/ 	.short	0x0007
        /*0032*/ 	.short	0x0028
        /*0034*/ 	.byte	0x00, 0xf0, 0x11, 0x00


	//----- nvinfo : EIATTR_KPARAM_INFO
	.align		4
.L_13:
        /*0038*/ 	.byte	0x04, 0x17
        /*003a*/ 	.short	(.L_15 - .L_14)
.L_14:
        /*003c*/ 	.word	0x00000000
        /*0040*/ 	.short	0x0006
        /*0042*/ 	.short	0x0024
        /*0044*/ 	.byte	0x00, 0xf0, 0x11, 0x00


	//----- nvinfo : EIATTR_KPARAM_INFO
	.align		4
.L_15:
        /*0048*/ 	.byte	0x04, 0x17
        /*004a*/ 	.short	(.L_17 - .L_16)
.L_16:
        /*004c*/ 	.word	0x00000000
        /*0050*/ 	.short	0x0005
        /*0052*/ 	.short	0x0020
        /*0054*/ 	.byte	0x00, 0xf0, 0x11, 0x00


	//----- nvinfo : EIATTR_KPARAM_INFO
	.align		4
.L_17:
        /*0058*/ 	.byte	0x04, 0x17
        /*005a*/ 	.short	(.L_19 - .L_18)
.L_18:
        /*005c*/ 	.word	0x00000000
        /*0060*/ 	.short	0x0004
        /*0062*/ 	.short	0x0018
        /*0064*/ 	.byte	0x00, 0xf5, 0x21, 0x00


	//----- nvinfo : EIATTR_KPARAM_INFO
	.align		4
.L_19:
        /*0068*/ 	.byte	0x04, 0x17
        /*006a*/ 	.short	(.L_21 - .L_20)
.L_20:
        /*006c*/ 	.word	0x00000000
        /*0070*/ 	.short	0x0003
        /*0072*/ 	.short	0x0010
        /*0074*/ 	.byte	0x00, 0xf0, 0x11, 0x00


	//----- nvinfo : EIATTR_KPARAM_INFO
	.align		4
.L_21:
        /*0078*/ 	.byte	0x04, 0x17
        /*007a*/ 	.short	(.L_23 - .L_22)
.L_22:
        /*007c*/ 	.word	0x00000000
        /*0080*/ 	.short	0x0002
        /*0082*/ 	.short	0x000c
        /*0084*/ 	.byte	0x00, 0xf0, 0x11, 0x00


	//----- nvinfo : EIATTR_KPARAM_INFO
	.align		4
.L_23:
        /*0088*/ 	.byte	0x04, 0x17
        /*008a*/ 	.short	(.L_25 - .L_24)
.L_24:
        /*008c*/ 	.word	0x00000000
        /*0090*/ 	.short	0x0001
        /*0092*/ 	.short	0x0008
        /*0094*/ 	.byte	0x00, 0xf0, 0x11, 0x00


	//----- nvinfo : EIATTR_KPARAM_INFO
	.align		4
.L_25:
        /*0098*/ 	.byte	0x04, 0x17
        /*009a*/ 	.short	(.L_27 - .L_26)
.L_26:
        /*009c*/ 	.word	0x00000000
        /*00a0*/ 	.short	0x0000
        /*00a2*/ 	.short	0x0000
        /*00a4*/ 	.byte	0x00, 0xf5, 0x21, 0x00


	//----- nvinfo : EIATTR_SPARSE_MMA_MASK
	.align		4
.L_27:
        /*00a8*/ 	.byte	0x03, 0x50
        /*00aa*/ 	.short	0x0000


	//----- nvinfo : EIATTR_MAXREG_COUNT
	.align		4
        /*00ac*/ 	.byte	0x03, 0x1b
        /*00ae*/ 	.short	0x00ff


	//----- nvinfo : EIATTR_MERCURY_ISA_VERSION
	.align		4
        /*00b0*/ 	.byte	0x03, 0x5f
        /*00b2*/ 	.short	0x0101


	//----- nvinfo : EIATTR_VRC_CTA_INIT_COUNT
	.align		4
        /*00b4*/ 	.byte	0x02, 0x4a
	.zero		1
	.zero		1


	//----- nvinfo : EIATTR_EXIT_INSTR_OFFSETS
	.align		4
        /*00b8*/ 	.byte	0x04, 0x1c
        /*00ba*/ 	.short	(.L_29 - .L_28)


	//   ....[0]....
.L_28:
        /*00bc*/ 	.word	0x00000120


	//   ....[1]....
        /*00c0*/ 	.word	0x00000170


	//   ....[2]....
        /*00c4*/ 	.word	0x000005f0


	//   ....[3]....
        /*00c8*/ 	.word	0x00000760


	//----- nvinfo : EIATTR_CBANK_PARAM_SIZE
	.align		4
.L_29:
        /*00cc*/ 	.byte	0x03, 0x19
        /*00ce*/ 	.short	0x003c


	//----- nvinfo : EIATTR_PARAM_CBANK
	.align		4
        /*00d0*/ 	.byte	0x04, 0x0a
        /*00d2*/ 	.short	(.L_31 - .L_30)
	.align		4
.L_30:
        /*00d4*/ 	.word	index@(.nv.constant0.copypadmul)
        /*00d8*/ 	.short	0x0380
        /*00da*/ 	.short	0x003c


	//----- nvinfo : EIATTR_SW_WAR
	.align		4
.L_31:
        /*00dc*/ 	.byte	0x04, 0x36
        /*00de*/ 	.short	(.L_33 - .L_32)
.L_32:
        /*00e0*/ 	.word	0x00000008
.L_33:


//--------------------- .nv.callgraph             --------------------------
	.section	.nv.callgraph,"",@"SHT_CUDA_CALLGRAPH"
	.align	4
	.sectionentsize	8
	.align		4
        /*0000*/ 	.word	0x00000000
	.align		4
        /*0004*/ 	.word	0xffffffff
	.align		4
        /*0008*/ 	.word	0x00000000
	.align		4
        /*000c*/ 	.word	0xfffffffe
	.align		4
        /*0010*/ 	.word	0x00000000
	.align		4
        /*0014*/ 	.word	0xfffffffd
	.align		4
        /*0018*/ 	.word	0x00000000
	.align		4
        /*001c*/ 	.word	0xfffffffc


//--------------------- .text.copypadmul          --------------------------
	.section	.text.copypadmul,"ax",@progbits
	.align	128
        .global         copypadmul
        .type           copypadmul,@function
        .size           copypadmul,(.L_x_4 - copypadmul)
        .other          copypadmul,@"STO_CUDA_ENTRY STV_DEFAULT"
copypadmul:
.text.copypadmul:
[----:B------:R-:W-:Y:S01]  /*0000*/  LDC R1, c[0x0][0x37c] ;  /* 0x0000df00ff017b82 */ /* 0x000fe20000000800 */
[----:B------:R-:W0:Y:S07]  /*0010*/  S2R R4, SR_TID.X ;  /* 0x0000000000047919 */ /* 0x000e2e0000002100 */
[----:B------:R-:W1:Y:S01]  /*0020*/  S2UR UR4, SR_CTAID.Y ;  /* 0x00000000000479c3 */ /* 0x000e620000002600 */
[----:B------:R-:W1:Y:S01]  /*0030*/  LDCU UR5, c[0x0][0x364] ;  /* 0x00006c80ff0577ac */ /* 0x000e620008000800 */
[----:B------:R-:W2:Y:S01]  /*0040*/  S2R R9, SR_TID.Y ;  /* 0x0000000000097919 */ /* 0x000ea20000002200 */
[----:B------:R-:W3:Y:S05]  /*0050*/  LDCU UR8, c[0x0][0x3a8] ;  /* 0x00007500ff0877ac */ /* 0x000eea0008000800 */
[----:B------:R-:W0:Y:S08]  /*0060*/  S2UR UR6, SR_CTAID.X ;  /* 0x00000000000679c3 */ /* 0x000e300000002500 */
[----:B------:R-:W0:Y:S08]  /*0070*/  LDC R3, c[0x0][0x360] ;  /* 0x0000d800ff037b82 */ /* 0x000e300000000800 */
[----:B------:R-:W4:Y:S01]  /*0080*/  LDC R0, c[0x0][0x3a4] ;  /* 0x0000e900ff007b82 */ /* 0x000f220000000800 */
[----:B-1----:R-:W-:Y:S01]  /*0090*/  UIMAD UR4, UR4, UR5, URZ ;  /* 0x00000005040472a4 */ /* 0x002fe2000f8e02ff */
[----:B------:R-:W1:Y:S06]  /*00a0*/  LDCU UR5, c[0x0][0x390] ;  /* 0x00007200ff0577ac */ /* 0x000e6c0008000800 */
[----:B------:R-:W5:Y:S01]  /*00b0*/  LDC R2, c[0x0][0x38c] ;  /* 0x0000e300ff027b82 */ /* 0x000f620000000800 */
[----:B--2---:R-:W-:Y:S01]  /*00c0*/  IADD3 R5, PT, PT, R9, UR4, RZ ;  /* 0x0000000409057c10 */ /* 0x004fe2000fffe0ff */
[----:B0-----:R-:W-:-:S05]  /*00d0*/  IMAD R3, R3, UR6, R4 ;  /* 0x0000000603037c24 */ /* 0x001fca000f8e0204 */
[----:B---3--:R-:W-:-:S04]  /*00e0*/  ISETP.GE.AND P0, PT, R3, UR8, PT ;  /* 0x0000000803007c0c */ /* 0x008fc8000bf06270 */
[----:B----4-:R-:W-:-:S04]  /*00f0*/  ISETP.GE.OR P0, PT, R5, R0, P0 ;  /* 0x000000000500720c */ /* 0x010fc80000706670 */
[----:B-----5:R-:W-:-:S04]  /*0100*/  ISETP.GE.OR P0, PT, R5, R2, P0 ;  /* 0x000000020500720c */ /* 0x020fc80000706670 */
[----:B-1----:R-:W-:-:S13]  /*0110*/  ISETP.GE.OR P0, PT, R3, UR5, P0 ;  /* 0x0000000503007c0c */ /* 0x002fda0008706670 */
[----:B------:R-:W-:Y:S05]  /*0120*/  @P0 EXIT ;  /* 0x000000000000094d */ /* 0x000fea0003800000 */
[----:B------:R-:W0:Y:S01]  /*0130*/  LDC R7, c[0x0][0x388] ;  /* 0x0000e200ff077b82 */ /* 0x000e220000000800 */
[----:B------:R-:W0:Y:S02]  /*0140*/  LDCU UR6, c[0x0][0x3a0] ;  /* 0x00007400ff0677ac */ /* 0x000e240008000800 */
[----:B0-----:R-:W-:-:S04]  /*0150*/  VIMNMX R7, PT, PT, R7, UR6, PT ;  /* 0x0000000607077c48 */ /* 0x001fc8000bfe0100 */
[----:B------:R-:W-:-:S13]  /*0160*/  ISETP.GE.AND P0, PT, R7, 0x1, PT ;  /* 0x000000010700780c */ /* 0x000fda0003f06270 */
[----:B------:R-:W-:Y:S05]  /*0170*/  @!P0 EXIT ;  /* 0x000000000000894d */ /* 0x000fea0003800000 */
[C---:B------:R-:W-:Y:S01]  /*0180*/  ISETP.GE.U32.AND P1, PT, R7.reuse, 0x4, PT ;  /* 0x000000040700780c */ /* 0x040fe20003f26070 */
[----:B------:R-:W0:Y:S01]  /*0190*/  LDCU.64 UR6, c[0x0][0x358] ;  /* 0x00006b00ff0677ac */ /* 0x000e220008000a00 */
[----:B------:R-:W-:Y:S01]  /*01a0*/  LOP3.LUT R4, R7, 0x3, RZ, 0xc0, !PT ;  /* 0x0000000307047812 */ /* 0x000fe200078ec0ff */
[----:B------:R-:W-:-:S03]  /*01b0*/  HFMA2 R6, -RZ, RZ, 0, 0 ;  /* 0x00000000ff067431 */ /* 0x000fc600000001ff */
[----:B------:R-:W-:-:S07]  /*01c0*/  ISETP.NE.AND P0, PT, R4, RZ, PT ;  /* 0x000000ff0400720c */ /* 0x000fce0003f05270 */
[----:B------:R-:W-:Y:S06]  /*01d0*/  @!P1 BRA `(.L_x_0) ;  /* 0x0000000400049947 */ /* 0x000fec0003800000 */
[C---:B------:R-:W-:Y:S01]  /*01e0*/  IADD3 R10, PT, PT, R0.reuse, UR4, R9 ;  /* 0x00000004000a7c10 */ /* 0x040fe2000fffe009 */
[----:B------:R-:W-:Y:S01]  /*01f0*/  IMAD R14, R0, 0x3, R5 ;  /* 0x00000003000e7824 */ /* 0x000fe200078e0205 */
[C---:B------:R-:W-:Y:S01]  /*0200*/  IADD3 R8, PT, PT, R2.reuse, UR4, R9 ;  /* 0x0000000402087c10 */ /* 0x040fe2000fffe009 */
[----:B------:R-:W-:Y:S01]  /*0210*/  IMAD R22, R2, 0x3, R5 ;  /* 0x0000000302167824 */ /* 0x000fe200078e0205 */
[-C--:B------:R-:W-:Y:S01]  /*0220*/  LEA R12, R0, R5.reuse, 0x1 ;  /* 0x00000005000c7211 */ /* 0x080fe200078e08ff */
[--C-:B------:R-:W-:Y:S01]  /*0230*/  IMAD R13, R5, UR8, R3.reuse ;  /* 0x00000008050d7c24 */ /* 0x100fe2000f8e0203 */
[C---:B------:R-:W-:Y:S01]  /*0240*/  LEA R20, R2.reuse, R5, 0x1 ;  /* 0x0000000502147211 */ /* 0x040fe200078e08ff */
[----:B------:R-:W-:Y:S01]  /*0250*/  IMAD R9, R2, UR5, RZ ;  /* 0x0000000502097c24 */ /* 0x000fe2000f8e02ff */
[----:B------:R-:W-:Y:S01]  /*0260*/  LOP3.LUT R6, R7, 0x7ffffffc, RZ, 0xc0, !PT ;  /* 0x7ffffffc07067812 */ /* 0x000fe200078ec0ff */
[----:B------:R-:W-:Y:S01]  /*0270*/  IMAD R7, R0, UR8, RZ ;  /* 0x0000000800077c24 */ /* 0x000fe2000f8e02ff */
[----:B------:R-:W1:Y:S01]  /*0280*/  LDCU UR9, c[0x0][0x3b8] ;  /* 0x00007700ff0977ac */ /* 0x000e620008000800 */
[--C-:B------:R-:W-:Y:S01]  /*0290*/  IMAD R24, R5, UR5, R3.reuse ;  /* 0x0000000505187c24 */ /* 0x100fe2000f8e0203 */
[----:B------:R-:W-:Y:S01]  /*02a0*/  IADD3 R21, PT, PT, -R6, RZ, RZ ;  /* 0x000000ff06157210 */ /* 0x000fe20007ffe1ff */
[----:B------:R-:W-:-:S02]  /*02b0*/  IMAD R10, R10, UR8, R3 ;  /* 0x000000080a0a7c24 */ /* 0x000fc4000f8e0203 */
[--C-:B------:R-:W-:Y:S02]  /*02c0*/  IMAD R8, R8, UR5, R3.reuse ;  /* 0x0000000508087c24 */ /* 0x100fe4000f8e0203 */
[--C-:B------:R-:W-:Y:S02]  /*02d0*/  IMAD R12, R12, UR8, R3.reuse ;  /* 0x000000080c0c7c24 */ /* 0x100fe4000f8e0203 */
[--C-:B------:R-:W-:Y:S02]  /*02e0*/  IMAD R11, R14, UR8, R3.reuse ;  /* 0x000000080e0b7c24 */ /* 0x100fe4000f8e0203 */
[--C-:B------:R-:W-:Y:S02]  /*02f0*/  IMAD R20, R20, UR5, R3.reuse ;  /* 0x0000000514147c24 */ /* 0x100fe4000f8e0203 */
[----:B------:R-:W-:-:S07]  /*0300*/  IMAD R22, R22, UR5, R3 ;  /* 0x0000000516167c24 */ /* 0x000fce000f8e0203 */
.L_x_1:
[----:B--2---:R-:W2:Y:S08]  /*0310*/  LDC.64 R18, c[0x0][0x3b0] ;  /* 0x0000ec00ff127b82 */ /* 0x004eb00000000a00 */
[----:B------:R-:W3:Y:S01]  /*0320*/  LDC.64 R14, c[0x0][0x398] ;  /* 0x0000e600ff0e7b82 */ /* 0x000ee20000000a00 */
[----:B--2---:R-:W-:-:S06]  /*0330*/  IMAD.WIDE R16, R13, 0x4, R18 ;  /* 0x000000040d107825 */ /* 0x004fcc00078e0212 */
[----:B0-----:R-:W1:Y:S01]  /*0340*/  LDG.E.CONSTANT R16, desc[UR6][R16.64] ;  /* 0x0000000610107981 */ /* 0x001e62000c1e9900 */
[----:B---3--:R-:W-:-:S06]  /*0350*/  IMAD.WIDE R28, R13, 0x4, R14 ;  /* 0x000000040d1c7825 */ /* 0x008fcc00078e020e */
[----:B------:R-:W2:Y:S01]  /*0360*/  LDG.E.CONSTANT R28, desc[UR6][R28.64] ;  /* 0x000000061c1c7981 */ /* 0x000ea2000c1e9900 */
[----:B------:R-:W-:-:S06]  /*0370*/  IMAD.WIDE R26, R10, 0x4, R14 ;  /* 0x000000040a1a7825 */ /* 0x000fcc00078e020e */
[----:B------:R-:W3:Y:S01]  /*0380*/  LDG.E.CONSTANT R26, desc[UR6][R26.64] ;  /* 0x000000061a1a7981 */ /* 0x000ee2000c1e9900 */
[----:B-1----:R-:W-:Y:S01]  /*0390*/  FMUL R25, R16, UR9 ;  /* 0x0000000910197c20 */ /* 0x002fe20008400000 */
[----:B------:R-:W-:-:S06]  /*03a0*/  IMAD.WIDE R16, R12, 0x4, R18 ;  /* 0x000000040c107825 */ /* 0x000fcc00078e0212 */
[----:B------:R-:W4:Y:S01]  /*03b0*/  LDG.E.CONSTANT R16, desc[UR6][R16.64] ;  /* 0x0000000610107981 */ /* 0x000f22000c1e9900 */
[----:B--2---:R-:W-:Y:S01]  /*03c0*/  FMUL R25, R25, R28 ;  /* 0x0000001c19197220 */ /* 0x004fe20000400000 */
[----:B------:R-:W-:-:S04]  /*03d0*/  IMAD.WIDE R28, R10, 0x4, R18 ;  /* 0x000000040a1c7825 */ /* 0x000fc800078e0212 */
[----:B------:R-:W-:Y:S01]  /*03e0*/  IMAD.WIDE R18, R11, 0x4, R18 ;  /* 0x000000040b127825 */ /* 0x000fe200078e0212 */
[----:B------:R0:W2:Y:S05]  /*03f0*/  LDG.E.CONSTANT R23, desc[UR6][R28.64] ;  /* 0x000000061c177981 */ /* 0x0000aa000c1e9900 */
[----:B------:R-:W5:Y:S01]  /*0400*/  LDG.E.CONSTANT R18, desc[UR6][R18.64] ;  /* 0x0000000612127981 */ /* 0x000f62000c1e9900 */
[----:B0-----:R-:W-:-:S04]  /*0410*/  IMAD.WIDE R28, R12, 0x4, R14 ;  /* 0x000000040c1c7825 */ /* 0x001fc800078e020e */
[----:B------:R-:W-:Y:S02]  /*0420*/  IMAD.WIDE R14, R11, 0x4, R14 ;  /* 0x000000040b0e7825 */ /* 0x000fe400078e020e */
[----:B------:R-:W3:Y:S04]  /*0430*/  LDG.E.CONSTANT R28, desc[UR6][R28.64] ;  /* 0x000000061c1c7981 */ /* 0x000ee8000c1e9900 */
[----:B------:R0:W3:Y:S02]  /*0440*/  LDG.E.CONSTANT R19, desc[UR6][R14.64] ;  /* 0x000000060e137981 */ /* 0x0000e4000c1e9900 */
[----:B0-----:R-:W0:Y:S01]  /*0450*/  LDC.64 R14, c[0x0][0x380] ;  /* 0x0000e000ff0e7b82 */ /* 0x001e220000000a00 */
[----:B------:R-:W-:-:S04]  /*0460*/  IADD3 R21, PT, PT, R21, 0x4, RZ ;  /* 0x0000000415157810 */ /* 0x000fc80007ffe0ff */
[----:B------:R-:W-:Y:S02]  /*0470*/  ISETP.NE.AND P1, PT, R21, RZ, PT ;  /* 0x000000ff1500720c */ /* 0x000fe40003f25270 */
[C---:B------:R-:W-:Y:S02]  /*0480*/  LEA R10, R7.reuse, R10, 0x2 ;  /* 0x0000000a070a7211 */ /* 0x040fe400078e10ff */
[C---:B------:R-:W-:Y:S02]  /*0490*/  LEA R12, R7.reuse, R12, 0x2 ;  /* 0x0000000c070c7211 */ /* 0x040fe400078e10ff */
[C---:B------:R-:W-:Y:S02]  /*04a0*/  LEA R11, R7.reuse, R11, 0x2 ;  /* 0x0000000b070b7211 */ /* 0x040fe400078e10ff */
[----:B------:R-:W-:Y:S01]  /*04b0*/  LEA R13, R7, R13, 0x2 ;  /* 0x0000000d070d7211 */ /* 0x000fe200078e10ff */
[----:B----4-:R-:W-:Y:S01]  /*04c0*/  FMUL R27, R16, UR9 ;  /* 0x00000009101b7c20 */ /* 0x010fe20008400000 */
[----:B0-----:R-:W-:-:S04]  /*04d0*/  IMAD.WIDE R16, R24, 0x4, R14 ;  /* 0x0000000418107825 */ /* 0x001fc800078e020e */
[----:B--2---:R-:W-:Y:S01]  /*04e0*/  FMUL R23, R23, UR9 ;  /* 0x0000000917177c20 */ /* 0x004fe20008400000 */
[----:B-----5:R-:W-:-:S03]  /*04f0*/  FMUL R18, R18, UR9 ;  /* 0x0000000912127c20 */ /* 0x020fc60008400000 */
[----:B---3--:R-:W-:Y:S01]  /*0500*/  FMUL R29, R23, R26 ;  /* 0x0000001a171d7220 */ /* 0x008fe20000400000 */
[----:B------:R2:W-:Y:S01]  /*0510*/  STG.E desc[UR6][R16.64], R25 ;  /* 0x0000001910007986 */ /* 0x0005e2000c101906 */
[----:B------:R-:W-:Y:S01]  /*0520*/  FMUL R23, R27, R28 ;  /* 0x0000001c1b177220 */ /* 0x000fe20000400000 */
[----:B------:R-:W-:-:S04]  /*0530*/  IMAD.WIDE R26, R8, 0x4, R14 ;  /* 0x00000004081a7825 */ /* 0x000fc800078e020e */
[----:B------:R-:W-:Y:S01]  /*0540*/  FMUL R28, R18, R19 ;  /* 0x00000013121c7220 */ /* 0x000fe20000400000 */
[--C-:B------:R-:W-:Y:S01]  /*0550*/  IMAD.WIDE R18, R20, 0x4, R14.reuse ;  /* 0x0000000414127825 */ /* 0x100fe200078e020e */
[----:B------:R2:W-:Y:S03]  /*0560*/  STG.E desc[UR6][R26.64], R29 ;  /* 0x0000001d1a007986 */ /* 0x0005e6000c101906 */
[----:B------:R-:W-:Y:S01]  /*0570*/  IMAD.WIDE R14, R22, 0x4, R14 ;  /* 0x00000004160e7825 */ /* 0x000fe200078e020e */
[----:B------:R2:W-:Y:S01]  /*0580*/  STG.E desc[UR6][R18.64], R23 ;  /* 0x0000001712007986 */ /* 0x0005e2000c101906 */
[----:B------:R-:W-:-:S03]  /*0590*/  LEA R8, R9, R8, 0x2 ;  /* 0x0000000809087211 */ /* 0x000fc600078e10ff */
[----:B------:R2:W-:Y:S01]  /*05a0*/  STG.E desc[UR6][R14.64], R28 ;  /* 0x0000001c0e007986 */ /* 0x0005e2000c101906 */
[C---:B------:R-:W-:Y:S02]  /*05b0*/  LEA R20, R9.reuse, R20, 0x2 ;  /* 0x0000001409147211 */ /* 0x040fe400078e10ff */
[C---:B------:R-:W-:Y:S02]  /*05c0*/  LEA R22, R9.reuse, R22, 0x2 ;  /* 0x0000001609167211 */ /* 0x040fe400078e10ff */
[----:B------:R-:W-:Y:S01]  /*05d0*/  LEA R24, R9, R24, 0x2 ;  /* 0x0000001809187211 */ /* 0x000fe200078e10ff */
[----:B------:R-:W-:Y:S06]  /*05e0*/  @P1 BRA `(.L_x_1) ;  /* 0xfffffffc00481947 */ /* 0x000fec000383ffff */
.L_x_0:
[----:B0-----:R-:W-:Y:S05]  /*05f0*/  @!P0 EXIT ;  /* 0x000000000000894d */ /* 0x001fea0003800000 */
[----:B------:R-:W0:Y:S01]  /*0600*/  LDC.64 R12, c[0x0][0x3b0] ;  /* 0x0000ec00ff0c7b82 */ /* 0x000e220000000a00 */
[--C-:B--2---:R-:W-:Y:S01]  /*0610*/  IMAD R14, R6, R2, R5.reuse ;  /* 0x00000002060e7224 */ /* 0x104fe200078e0205 */
[----:B------:R-:W-:Y:S01]  /*0620*/  IADD3 R16, PT, PT, -R4, RZ, RZ ;  /* 0x000000ff04107210 */ /* 0x000fe20007ffe1ff */
[----:B------:R-:W-:Y:S01]  /*0630*/  IMAD R6, R6, R0, R5 ;  /* 0x0000000006067224 */ /* 0x000fe200078e0205 */
[----:B------:R-:W1:Y:S01]  /*0640*/  LDCU UR4, c[0x0][0x3b8] ;  /* 0x00007700ff0477ac */ /* 0x000e620008000800 */
[--C-:B------:R-:W-:Y:S02]  /*0650*/  IMAD R17, R14, UR5, R3.reuse ;  /* 0x000000050e117c24 */ /* 0x100fe4000f8e0203 */
[----:B------:R-:W-:Y:S01]  /*0660*/  IMAD R3, R6, UR8, R3 ;  /* 0x0000000806037c24 */ /* 0x000fe2000f8e0203 */
[----:B------:R-:W2:Y:S08]  /*0670*/  LDC.64 R10, c[0x0][0x398] ;  /* 0x0000e600ff0a7b82 */ /* 0x000eb00000000a00 */
[----:B------:R-:W3:Y:S02]  /*0680*/  LDC.64 R8, c[0x0][0x380] ;  /* 0x0000e000ff087b82 */ /* 0x000ee40000000a00 */
.L_x_2:
[----:B0-----:R-:W-:-:S04]  /*0690*/  IMAD.WIDE R4, R3, 0x4, R12 ;  /* 0x0000000403047825 */ /* 0x001fc800078e020c */
[----:B--2---:R-:W-:Y:S02]  /*06a0*/  IMAD.WIDE R6, R3, 0x4, R10 ;  /* 0x0000000403067825 */ /* 0x004fe400078e020a */
[----:B------:R-:W1:Y:S04]  /*06b0*/  LDG.E.CONSTANT R4, desc[UR6][R4.64] ;  /* 0x0000000604047981 */ /* 0x000e68000c1e9900 */
[----:B------:R-:W2:Y:S01]  /*06c0*/  LDG.E.CONSTANT R7, desc[UR6][R6.64] ;  /* 0x0000000606077981 */ /* 0x000ea2000c1e9900 */
[----:B------:R-:W-:Y:S01]  /*06d0*/  IADD3 R16, PT, PT, R16, 0x1, RZ ;  /* 0x0000000110107810 */ /* 0x000fe20007ffe0ff */
[----:B---34-:R-:W-:-:S03]  /*06e0*/  IMAD.WIDE R14, R17, 0x4, R8 ;  /* 0x00000004110e7825 */ /* 0x018fc600078e0208 */
[----:B------:R-:W-:Y:S01]  /*06f0*/  ISETP.NE.AND P0, PT, R16, RZ, PT ;  /* 0x000000ff1000720c */ /* 0x000fe20003f05270 */
[----:B------:R-:W-:Y:S02]  /*0700*/  IMAD R17, R2, UR5, R17 ;  /* 0x0000000502117c24 */ /* 0x000fe4000f8e0211 */
[----:B------:R-:W-:Y:S02]  /*0710*/  IMAD R3, R0, UR8, R3 ;  /* 0x0000000800037c24 */ /* 0x000fe4000f8e0203 */
[----:B-1----:R-:W-:-:S04]  /*0720*/  FMUL R18, R4, UR4 ;  /* 0x0000000404127c20 */ /* 0x002fc80008400000 */
[----:B--2---:R-:W-:-:S05]  /*0730*/  FMUL R19, R18, R7 ;  /* 0x0000000712137220 */ /* 0x004fca0000400000 */
[----:B------:R4:W-:Y:S01]  /*0740*/  STG.E desc[UR6][R14.64], R19 ;  /* 0x000000130e007986 */ /* 0x0009e2000c101906 */
[----:B------:R-:W-:Y:S05]  /*0750*/  @P0 BRA `(.L_x_2) ;  /* 0xfffffffc00cc0947 */ /* 0x000fea000383ffff */
[----:B------:R-:W-:Y:S05]  /*0760*/  EXIT ;  /* 0x000000000000794d */ /* 0x000fea0003800000 */
.L_x_3:
[----:B------:R-:W-:-:S00]  /*0770*/  BRA `(.L_x_3) ;  /* 0xfffffffc00fc7947 */ /* 0x000fc0000383ffff */
[----:B------:R-:W-:-:S00]  /*0780*/  NOP ;  /* 0x0000000000007918 */ /* 0x000fc00000000000 */
[----:B------:R-:W-:-:S00]  /*0790*/  NOP ;  /* 0x0000000000007918 */ /* 0x000fc00000000000 */
[----:B------:R-:W-:-:S00]  /*07a0*/  NOP ;  /* 0x0000000000007918 */ /* 0x000fc00000000000 */
[----:B------:R-:W-:-:S00]  /*07b0*/  NOP ;  /* 0x0000000000007918 */ /* 0x000fc00000000000 */
[----:B------:R-:W-:-:S00]  /*07c0*/  NOP ;  /* 0x0000000000007918 */ /* 0x000fc00000000000 */
[----:B------:R-:W-:-:S00]  /*07d0*/  NOP ;  /* 0x0000000000007918 */ /* 0x000fc00000000000 */
[----:B------:R-:W-:-:S00]  /*07e0*/  NOP ;  /* 0x0000000000007918 */ /* 0x000fc00000000000 */
[----:B------:R-:W-:-:S00]  /*07f0*/  NOP ;  /* 0x0000000000007918 */ /* 0x000fc00000000000 */
.L_x_4:


//--------------------- .nv.shared.reserved.0     --------------------------
	.section	.nv.shared.reserved.0,"aw",@nobits
	.weak		__nv_reservedSMEM_offset_0_alias
	.size		__nv_reservedSMEM_offset_0_alias, 0, 64
	.other		__nv_reservedSMEM_offset_0_alias,@"STO_CUDA_RESERVED_SHARED STV_DEFAULT"
__nv_reservedSMEM_offset_0_alias:
	.zero		0
	.zero		64


//--------------------- .nv.constant0.copypadmul  --------------------------
	.section	.nv.constant0.copypadmul,"a",@progbits
	.sectionflags	@""
	.align	4
.nv.constant0.copypadmul:
	.zero		956


//--------------------- SYMBOLS --------------------------

	.type		.nv.reservedSmem.offset0,@object
	.size		.nv.reservedSmem.offset0,0x4
